//
// Generated by NVIDIA NVVM Compiler
//
// Compiler Build ID: CL-36424714
// Cuda compilation tools, release 13.0, V13.0.88
// Based on NVVM 20.0.0
//

.version 9.0
.target sm_100
.address_size 64

	// .globl	_Z5saxpyPiS_S_i

.visible .entry _Z5saxpyPiS_S_i(
	.param .u64 .ptr .align 1 _Z5saxpyPiS_S_i_param_0,
	.param .u64 .ptr .align 1 _Z5saxpyPiS_S_i_param_1,
	.param .u64 .ptr .align 1 _Z5saxpyPiS_S_i_param_2,
	.param .u32 _Z5saxpyPiS_S_i_param_3
)
{
	.reg .pred 	%p<7>;
	.reg .b32 	%r<49>;
	.reg .b64 	%rd<25>;

	ld.param.u64 	%rd4, [_Z5saxpyPiS_S_i_param_0];
	ld.param.u64 	%rd5, [_Z5saxpyPiS_S_i_param_1];
	ld.param.u64 	%rd6, [_Z5saxpyPiS_S_i_param_2];
	ld.param.u32 	%r11, [_Z5saxpyPiS_S_i_param_3];
	cvta.to.global.u64 	%rd1, %rd6;
	cvta.to.global.u64 	%rd2, %rd5;
	cvta.to.global.u64 	%rd3, %rd4;
	mov.u32 	%r12, %ctaid.x;
	mov.u32 	%r13, %ntid.x;
	mov.u32 	%r14, %tid.x;
	mad.lo.s32 	%r47, %r12, %r13, %r14;
	setp.gt.s32 	%p1, %r47, 4194303;
	@%p1 bra 	$L__BB0_7;
	add.s32 	%r15, %r47, %r11;
	max.s32 	%r16, %r15, 4194304;
	setp.lt.s32 	%p2, %r15, 4194304;
	selp.u32 	%r17, 1, 0, %p2;
	add.s32 	%r18, %r15, %r17;
	sub.s32 	%r19, %r16, %r18;
	div.u32 	%r20, %r19, %r11;
	add.s32 	%r2, %r20, %r17;
	and.b32  	%r21, %r2, 3;
	setp.eq.s32 	%p3, %r21, 3;
	@%p3 bra 	$L__BB0_4;
	add.s32 	%r22, %r2, 1;
	and.b32  	%r23, %r22, 3;
	neg.s32 	%r45, %r23;
$L__BB0_3:
	.pragma "nounroll";
	mul.wide.s32 	%rd7, %r47, 4;
	add.s64 	%rd8, %rd1, %rd7;
	add.s64 	%rd9, %rd2, %rd7;
	add.s64 	%rd10, %rd3, %rd7;
	ld.global.u32 	%r24, [%rd10];
	shl.b32 	%r25, %r24, 1;
	ld.global.u32 	%r26, [%rd9];
	add.s32 	%r27, %r25, %r26;
	st.global.u32 	[%rd8], %r27;
	add.s32 	%r47, %r47, %r11;
	add.s32 	%r45, %r45, 1;
	setp.ne.s32 	%p4, %r45, 0;
	@%p4 bra 	$L__BB0_3;
$L__BB0_4:
	setp.lt.u32 	%p5, %r2, 3;
	@%p5 bra 	$L__BB0_7;
	mul.wide.s32 	%rd15, %r11, 4;
	shl.b32 	%r44, %r11, 2;
$L__BB0_6:
	mul.wide.s32 	%rd11, %r47, 4;
	add.s64 	%rd12, %rd3, %rd11;
	ld.global.u32 	%r28, [%rd12];
	shl.b32 	%r29, %r28, 1;
	add.s64 	%rd13, %rd2, %rd11;
	ld.global.u32 	%r30, [%rd13];
	add.s32 	%r31, %r29, %r30;
	add.s64 	%rd14, %rd1, %rd11;
	st.global.u32 	[%rd14], %r31;
	add.s64 	%rd16, %rd12, %rd15;
	ld.global.u32 	%r32, [%rd16];
	shl.b32 	%r33, %r32, 1;
	add.s64 	%rd17, %rd13, %rd15;
	ld.global.u32 	%r34, [%rd17];
	add.s32 	%r35, %r33, %r34;
	add.s64 	%rd18, %rd14, %rd15;
	st.global.u32 	[%rd18], %r35;
	add.s64 	%rd19, %rd16, %rd15;
	ld.global.u32 	%r36, [%rd19];
	shl.b32 	%r37, %r36, 1;
	add.s64 	%rd20, %rd17, %rd15;
	ld.global.u32 	%r38, [%rd20];
	add.s32 	%r39, %r37, %r38;
	add.s64 	%rd21, %rd18, %rd15;
	st.global.u32 	[%rd21], %r39;
	add.s64 	%rd22, %rd19, %rd15;
	ld.global.u32 	%r40, [%rd22];
	shl.b32 	%r41, %r40, 1;
	add.s64 	%rd23, %rd20, %rd15;
	ld.global.u32 	%r42, [%rd23];
	add.s32 	%r43, %r41, %r42;
	add.s64 	%rd24, %rd21, %rd15;
	st.global.u32 	[%rd24], %r43;
	add.s32 	%r47, %r44, %r47;
	setp.lt.s32 	%p6, %r47, 4194304;
	@%p6 bra 	$L__BB0_6;
$L__BB0_7:
	ret;

}
	// .globl	_Z4initPiii
.visible .entry _Z4initPiii(
	.param .u64 .ptr .align 1 _Z4initPiii_param_0,
	.param .u32 _Z4initPiii_param_1,
	.param .u32 _Z4initPiii_param_2
)
{
	.reg .pred 	%p<7>;
	.reg .b32 	%r<30>;
	.reg .b64 	%rd<11>;

	ld.param.u64 	%rd2, [_Z4initPiii_param_0];
	ld.param.u32 	%r11, [_Z4initPiii_param_1];
	ld.param.u32 	%r12, [_Z4initPiii_param_2];
	cvta.to.global.u64 	%rd1, %rd2;
	mov.u32 	%r13, %ctaid.x;
	mov.u32 	%r14, %ntid.x;
	mov.u32 	%r15, %tid.x;
	mad.lo.s32 	%r28, %r13, %r14, %r15;
	setp.gt.s32 	%p1, %r28, 4194303;
	@%p1 bra 	$L__BB1_7;
	add.s32 	%r16, %r28, %r12;
	max.s32 	%r17, %r16, 4194304;
	setp.lt.s32 	%p2, %r16, 4194304;
	selp.u32 	%r18, 1, 0, %p2;
	add.s32 	%r19, %r16, %r18;
	sub.s32 	%r20, %r17, %r19;
	div.u32 	%r21, %r20, %r12;
	add.s32 	%r2, %r21, %r18;
	and.b32  	%r22, %r2, 3;
	setp.eq.s32 	%p3, %r22, 3;
	@%p3 bra 	$L__BB1_4;
	add.s32 	%r23, %r2, 1;
	and.b32  	%r24, %r23, 3;
	neg.s32 	%r26, %r24;
$L__BB1_3:
	.pragma "nounroll";
	mul.wide.s32 	%rd3, %r28, 4;
	add.s64 	%rd4, %rd1, %rd3;
	st.global.u32 	[%rd4], %r11;
	add.s32 	%r28, %r28, %r12;
	add.s32 	%r26, %r26, 1;
	setp.ne.s32 	%p4, %r26, 0;
	@%p4 bra 	$L__BB1_3;
$L__BB1_4:
	setp.lt.u32 	%p5, %r2, 3;
	@%p5 bra 	$L__BB1_7;
	mul.wide.s32 	%rd7, %r12, 4;
	shl.b32 	%r25, %r12, 2;
$L__BB1_6:
	mul.wide.s32 	%rd5, %r28, 4;
	add.s64 	%rd6, %rd1, %rd5;
	st.global.u32 	[%rd6], %r11;
	add.s64 	%rd8, %rd6, %rd7;
	st.global.u32 	[%rd8], %r11;
	add.s64 	%rd9, %rd8, %rd7;
	st.global.u32 	[%rd9], %r11;
	add.s64 	%rd10, %rd9, %rd7;
	st.global.u32 	[%rd10], %r11;
	add.s32 	%r28, %r25, %r28;
	setp.lt.s32 	%p6, %r28, 4194304;
	@%p6 bra 	$L__BB1_6;
$L__BB1_7:
	ret;

}


// ===== COMPILED SASS (sm_100) =====

	.target	sm_100

	.elftype	@"ET_EXEC"


//--------------------- .note.nv.tkinfo           --------------------------
	.section	.note.nv.tkinfo,"",@"SHT_NOTE"
	.sectionflags	@"SHF_NOTE_NV_TKINFO"
	.tkinfo
        /*0018*/ 	.word	0x00000002
        /*0030*/ 	.string	""
        /*0030*/ 	.string	"ptxas"
        /*0030*/ 	.string	"Cuda compilation tools, release 13.0, V13.0.88"
        /*0030*/ 	.string	"Build cuda_13.0.r13.0/compiler.36424714_0"
        /*0030*/ 	.string	"-arch sm_100 -m 64 "



//--------------------- .note.nv.cuinfo           --------------------------
	.section	.note.nv.cuinfo,"",@"SHT_NOTE"
	.sectionflags	@"SHF_NOTE_NV_CUINFO"
        /*0018*/ 	.short	0x0002
        /*001a*/ 	.short	0x0064
        /*001c*/ 	.short	0x0082
	.zero		2


//--------------------- .nv.info                  --------------------------
	.section	.nv.info,"",@"SHT_CUDA_INFO"
	.align	4


	//----- nvinfo : EIATTR_REGCOUNT
	.align		4
        /*0000*/ 	.byte	0x04, 0x2f
        /*0002*/ 	.short	(.L_1 - .L_0)
	.align		4
.L_0:
        /*0004*/ 	.word	index@(_Z5saxpyPiS_S_i)
        /*0008*/ 	.word	0x0000001a


	//----- nvinfo : EIATTR_FRAME_SIZE
	.align		4
.L_1:
        /*000c*/ 	.byte	0x04, 0x11
        /*000e*/ 	.short	(.L_3 - .L_2)
	.align		4
.L_2:
        /*0010*/ 	.word	index@(_Z5saxpyPiS_S_i)
        /*0014*/ 	.word	0x00000000


	//----- nvinfo : EIATTR_REGCOUNT
	.align		4
.L_3:
        /*0018*/ 	.byte	0x04, 0x2f
        /*001a*/ 	.short	(.L_5 - .L_4)
	.align		4
.L_4:
        /*001c*/ 	.word	index@(_Z4initPiii)
        /*0020*/ 	.word	0x00000012


	//----- nvinfo : EIATTR_FRAME_SIZE
	.align		4
.L_5:
        /*0024*/ 	.byte	0x04, 0x11
        /*0026*/ 	.short	(.L_7 - .L_6)
	.align		4
.L_6:
        /*0028*/ 	.word	index@(_Z4initPiii)
        /*002c*/ 	.word	0x00000000


	//----- nvinfo : EIATTR_MIN_STACK_SIZE
	.align		4
.L_7:
        /*0030*/ 	.byte	0x04, 0x12
        /*0032*/ 	.short	(.L_9 - .L_8)
	.align		4
.L_8:
        /*0034*/ 	.word	index@(_Z4initPiii)
        /*0038*/ 	.word	0x00000000


	//----- nvinfo : EIATTR_MIN_STACK_SIZE
	.align		4
.L_9:
        /*003c*/ 	.byte	0x04, 0x12
        /*003e*/ 	.short	(.L_11 - .L_10)
	.align		4
.L_10:
        /*0040*/ 	.word	index@(_Z5saxpyPiS_S_i)
        /*0044*/ 	.word	0x00000000
.L_11:


//--------------------- .nv.compat                --------------------------
	.section	.nv.compat,"",@"SHT_CUDA_COMPAT_INFO"
	.align	4
        /*0000*/ 	.byte	0x02, 0x09, 0x00, 0x00, 0x02, 0x02, 0x01, 0x00, 0x02, 0x05, 0x05, 0x00, 0x03, 0x07, 0x01, 0x01
        /*0010*/ 	.byte	0x02, 0x03, 0x00, 0x00, 0x02, 0x06, 0x01, 0x00, 0x04, 0x0b, 0x08, 0x00, 0x09, 0x00, 0x00, 0x00
        /*0020*/ 	.byte	0x00, 0x00, 0x00, 0x00


//--------------------- .nv.info._Z4initPiii      --------------------------
	.section	.nv.info._Z4initPiii,"",@"SHT_CUDA_INFO"
	.sectionflags	@""
	.align	4


	//----- nvinfo : EIATTR_CUDA_API_VERSION
	.align		4
        /*0000*/ 	.byte	0x04, 0x37
        /*0002*/ 	.short	(.L_13 - .L_12)
.L_12:
        /*0004*/ 	.word	0x00000082


	//----- nvinfo : EIATTR_KPARAM_INFO
	.align		4
.L_13:
        /*0008*/ 	.byte	0x04, 0x17
        /*000a*/ 	.short	(.L_15 - .L_14)
.L_14:
        /*000c*/ 	.word	0x00000000
        /*0010*/ 	.short	0x0002
        /*0012*/ 	.short	0x000c
        /*0014*/ 	.byte	0x00, 0xf0, 0x11, 0x00


	//----- nvinfo : EIATTR_KPARAM_INFO
	.align		4
.L_15:
        /*0018*/ 	.byte	0x04, 0x17
        /*001a*/ 	.short	(.L_17 - .L_16)
.L_16:
        /*001c*/ 	.word	0x00000000
        /*0020*/ 	.short	0x0001
        /*0022*/ 	.short	0x0008
        /*0024*/ 	.byte	0x00, 0xf0, 0x11, 0x00


	//----- nvinfo : EIATTR_KPARAM_INFO
	.align		4
.L_17:
        /*0028*/ 	.byte	0x04, 0x17
        /*002a*/ 	.short	(.L_19 - .L_18)
.L_18:
        /*002c*/ 	.word	0x00000000
        /*0030*/ 	.short	0x0000
        /*0032*/ 	.short	0x0000
        /*0034*/ 	.byte	0x00, 0xf5, 0x21, 0x00


	//----- nvinfo : EIATTR_SPARSE_MMA_MASK
	.align		4
.L_19:
        /*0038*/ 	.byte	0x03, 0x50
        /*003a*/ 	.short	0x0000


	//----- nvinfo : EIATTR_MAXREG_COUNT
	.align		4
        /*003c*/ 	.byte	0x03, 0x1b
        /*003e*/ 	.short	0x00ff


	//----- nvinfo : EIATTR_MERCURY_ISA_VERSION
	.align		4
        /*0040*/ 	.byte	0x03, 0x5f
        /*0042*/ 	.short	0x0101


	//----- nvinfo : EIATTR_VRC_CTA_INIT_COUNT
	.align		4
        /*0044*/ 	.byte	0x02, 0x4a
	.zero		1
	.zero		1


	//----- nvinfo : EIATTR_EXIT_INSTR_OFFSETS
	.align		4
        /*0048*/ 	.byte	0x04, 0x1c
        /*004a*/ 	.short	(.L_21 - .L_20)


	//   ....[0]....
.L_20:
        /*004c*/ 	.word	0x00000060


	//   ....[1]....
        /*0050*/ 	.word	0x00000320


	//   ....[2]....
        /*0054*/ 	.word	0x00000400


	//----- nvinfo : EIATTR_CRS_STACK_SIZE
	.align		4
.L_21:
        /*0058*/ 	.byte	0x04, 0x1e
        /*005a*/ 	.short	(.L_23 - .L_22)
.L_22:
        /*005c*/ 	.word	0x00000000


	//----- nvinfo : EIATTR_CBANK_PARAM_SIZE
	.align		4
.L_23:
        /*0060*/ 	.byte	0x03, 0x19
        /*0062*/ 	.short	0x0010


	//----- nvinfo : EIATTR_PARAM_CBANK
	.align		4
        /*0064*/ 	.byte	0x04, 0x0a
        /*0066*/ 	.short	(.L_25 - .L_24)
	.align		4
.L_24:
        /*0068*/ 	.word	index@(.nv.constant0._Z4initPiii)
        /*006c*/ 	.short	0x0380
        /*006e*/ 	.short	0x0010


	//----- nvinfo : EIATTR_SW_WAR
	.align		4
.L_25:
        /*0070*/ 	.byte	0x04, 0x36
        /*0072*/ 	.short	(.L_27 - .L_26)
.L_26:
        /*0074*/ 	.word	0x00000008
.L_27:


//--------------------- .nv.info._Z5saxpyPiS_S_i  --------------------------
	.section	.nv.info._Z5saxpyPiS_S_i,"",@"SHT_CUDA_INFO"
	.sectionflags	@""
	.align	4


	//----- nvinfo : EIATTR_CUDA_API_VERSION
	.align		4
        /*0000*/ 	.byte	0x04, 0x37
        /*0002*/ 	.short	(.L_29 - .L_28)
.L_28:
        /*0004*/ 	.word	0x00000082


	//----- nvinfo : EIATTR_KPARAM_INFO
	.align		4
.L_29:
        /*0008*/ 	.byte	0x04, 0x17
        /*000a*/ 	.short	(.L_31 - .L_30)
.L_30:
        /*000c*/ 	.word	0x00000000
        /*0010*/ 	.short	0x0003
        /*0012*/ 	.short	0x0018
        /*0014*/ 	.byte	0x00, 0xf0, 0x11, 0x00


	//----- nvinfo : EIATTR_KPARAM_INFO
	.align		4
.L_31:
        /*0018*/ 	.byte	0x04, 0x17
        /*001a*/ 	.short	(.L_33 - .L_32)
.L_32:
        /*001c*/ 	.word	0x00000000
        /*0020*/ 	.short	0x0002
        /*0022*/ 	.short	0x0010
        /*0024*/ 	.byte	0x00, 0xf5, 0x21, 0x00


	//----- nvinfo : EIATTR_KPARAM_INFO
	.align		4
.L_33:
        /*0028*/ 	.byte	0x04, 0x17
        /*002a*/ 	.short	(.L_35 - .L_34)
.L_34:
        /*002c*/ 	.word	0x00000000
        /*0030*/ 	.short	0x0001
        /*0032*/ 	.short	0x0008
        /*0034*/ 	.byte	0x00, 0xf5, 0x21, 0x00


	//----- nvinfo : EIATTR_KPARAM_INFO
	.align		4
.L_35:
        /*0038*/ 	.byte	0x04, 0x17
        /*003a*/ 	.short	(.L_37 - .L_36)
.L_36:
        /*003c*/ 	.word	0x00000000
        /*0040*/ 	.short	0x0000
        /*0042*/ 	.short	0x0000
        /*0044*/ 	.byte	0x00, 0xf5, 0x21, 0x00


	//----- nvinfo : EIATTR_SPARSE_MMA_MASK
	.align		4
.L_37:
        /*0048*/ 	.byte	0x03, 0x50
        /*004a*/ 	.short	0x0000


	//----- nvinfo : EIATTR_MAXREG_COUNT
	.align		4
        /*004c*/ 	.byte	0x03, 0x1b
        /*004e*/ 	.short	0x00ff


	//----- nvinfo : EIATTR_MERCURY_ISA_VERSION
	.align		4
        /*0050*/ 	.byte	0x03, 0x5f
        /*0052*/ 	.short	0x0101


	//----- nvinfo : EIATTR_VRC_CTA_INIT_COUNT
	.align		4
        /*0054*/ 	.byte	0x02, 0x4a
	.zero		1
	.zero		1


	//----- nvinfo : EIATTR_EXIT_INSTR_OFFSETS
	.align		4
        /*0058*/ 	.byte	0x04, 0x1c
        /*005a*/ 	.short	(.L_39 - .L_38)


	//   ....[0]....
.L_38:
        /*005c*/ 	.word	0x00000060


	//   ....[1]....
        /*0060*/ 	.word	0x00000380


	//   ....[2]....
        /*0064*/ 	.word	0x000005b0


	//----- nvinfo : EIATTR_CRS_STACK_SIZE
	.align		4
.L_39:
        /*0068*/ 	.byte	0x04, 0x1e
        /*006a*/ 	.short	(.L_41 - .L_40)
.L_40:
        /*006c*/ 	.word	0x00000000


	//----- nvinfo : EIATTR_CBANK_PARAM_SIZE
	.align		4
.L_41:
        /*0070*/ 	.byte	0x03, 0x19
        /*0072*/ 	.short	0x001c


	//----- nvinfo : EIATTR_PARAM_CBANK
	.align		4
        /*0074*/ 	.byte	0x04, 0x0a
        /*0076*/ 	.short	(.L_43 - .L_42)
	.align		4
.L_42:
        /*0078*/ 	.word	index@(.nv.constant0._Z5saxpyPiS_S_i)
        /*007c*/ 	.short	0x0380
        /*007e*/ 	.short	0x001c


	//----- nvinfo : EIATTR_SW_WAR
	.align		4
.L_43:
        /*0080*/ 	.byte	0x04, 0x36
        /*0082*/ 	.short	(.L_45 - .L_44)
.L_44:
        /*0084*/ 	.word	0x00000008
.L_45:


//--------------------- .nv.callgraph             --------------------------
	.section	.nv.callgraph,"",@"SHT_CUDA_CALLGRAPH"
	.align	4
	.sectionentsize	8
	.align		4
        /*0000*/ 	.word	0x00000000
	.align		4
        /*0004*/ 	.word	0xffffffff
	.align		4
        /*0008*/ 	.word	0x00000000
	.align		4
        /*000c*/ 	.word	0xfffffffe
	.align		4
        /*0010*/ 	.word	0x00000000
	.align		4
        /*0014*/ 	.word	0xfffffffd
	.align		4
        /*0018*/ 	.word	0x00000000
	.align		4
        /*001c*/ 	.word	0xfffffffc


//--------------------- .text._Z4initPiii         --------------------------
	.section	.text._Z4initPiii,"ax",@progbits
	.align	128
        .global         _Z4initPiii
        .type           _Z4initPiii,@function
        .size           _Z4initPiii,(.L_x_10 - _Z4initPiii)
        .other          _Z4initPiii,@"STO_CUDA_ENTRY STV_DEFAULT"
_Z4initPiii:
.text._Z4initPiii:
[----:B------:R-:W-:Y:S01]  /*0000*/  LDC R1, c[0x0][0x37c] ;  /* 0x0000df00ff017b82 */ /* 0x000fe20000000800 */
[----:B------:R-:W0:Y:S07]  /*0010*/  S2R R0, SR_TID.X ;  /* 0x0000000000007919 */ /* 0x000e2e0000002100 */
[----:B------:R-:W0:Y:S08]  /*0020*/  S2UR UR4, SR_CTAID.X ;  /* 0x00000000000479c3 */ /* 0x000e300000002500 */
[----:B------:R-:W0:Y:S02]  /*0030*/  LDC R3, c[0x0][0x360] ;  /* 0x0000d800ff037b82 */ /* 0x000e240000000800 */
[----:B0-----:R-:W-:-:S05]  /*0040*/  IMAD R3, R3, UR4, R0 ;  /* 0x0000000403037c24 */ /* 0x001fca000f8e0200 */
[----:B------:R-:W-:-:S13]  /*0050*/  ISETP.GT.AND P0, PT, R3, 0x3fffff, PT ;  /* 0x003fffff0300780c */ /* 0x000fda0003f04270 */
[----:B------:R-:W-:Y:S05]  /*0060*/  @P0 EXIT ;  /* 0x000000000000094d */ /* 0x000fea0003800000 */
[----:B------:R-:W0:Y:S01]  /*0070*/  LDC R0, c[0x0][0x38c] ;  /* 0x0000e300ff007b82 */ /* 0x000e220000000800 */
[----:B------:R-:W1:Y:S01]  /*0080*/  LDCU.64 UR4, c[0x0][0x358] ;  /* 0x00006b00ff0477ac */ /* 0x000e620008000a00 */
[----:B------:R-:W-:Y:S01]  /*0090*/  BSSY.RECONVERGENT B0, `(.L_x_0) ;  /* 0x0000028000007945 */ /* 0x000fe20003800200 */
[----:B0-----:R-:W0:Y:S01]  /*00a0*/  I2F.U32.RP R8, R0 ;  /* 0x0000000000087306 */ /* 0x001e220000209000 */
[----:B------:R-:W-:Y:S02]  /*00b0*/  IADD3 R2, PT, PT, R3, R0, RZ ;  /* 0x0000000003027210 */ /* 0x000fe40007ffe0ff */
[----:B------:R-:W-:Y:S02]  /*00c0*/  ISETP.NE.U32.AND P2, PT, R0, RZ, PT ;  /* 0x000000ff0000720c */ /* 0x000fe40003f45070 */
[C---:B------:R-:W-:Y:S02]  /*00d0*/  ISETP.GE.AND P0, PT, R2.reuse, 0x400000, PT ;  /* 0x004000000200780c */ /* 0x040fe40003f06270 */
[----:B------:R-:W-:-:S02]  /*00e0*/  VIMNMX R7, PT, PT, R2, 0x400000, !PT ;  /* 0x0040000002077848 */ /* 0x000fc40007fe0100 */
[----:B------:R-:W-:-:S04]  /*00f0*/  SEL R6, RZ, 0x1, P0 ;  /* 0x00000001ff067807 */ /* 0x000fc80000000000 */
[----:B------:R-:W-:Y:S01]  /*0100*/  IADD3 R7, PT, PT, R7, -R2, -R6 ;  /* 0x8000000207077210 */ /* 0x000fe20007ffe806 */
[----:B0-----:R-:W0:Y:S02]  /*0110*/  MUFU.RCP R8, R8 ;  /* 0x0000000800087308 */ /* 0x001e240000001000 */
[----:B0-----:R-:W-:-:S06]  /*0120*/  VIADD R4, R8, 0xffffffe ;  /* 0x0ffffffe08047836 */ /* 0x001fcc0000000000 */
[----:B------:R0:W2:Y:S02]  /*0130*/  F2I.FTZ.U32.TRUNC.NTZ R5, R4 ;  /* 0x0000000400057305 */ /* 0x0000a4000021f000 */
[----:B0-----:R-:W-:Y:S02]  /*0140*/  IMAD.MOV.U32 R4, RZ, RZ, RZ ;  /* 0x000000ffff047224 */ /* 0x001fe400078e00ff */
[----:B--2---:R-:W-:-:S04]  /*0150*/  IMAD.MOV R9, RZ, RZ, -R5 ;  /* 0x000000ffff097224 */ /* 0x004fc800078e0a05 */
[----:B------:R-:W-:-:S04]  /*0160*/  IMAD R9, R9, R0, RZ ;  /* 0x0000000009097224 */ /* 0x000fc800078e02ff */
[----:B------:R-:W-:-:S06]  /*0170*/  IMAD.HI.U32 R8, R5, R9, R4 ;  /* 0x0000000905087227 */ /* 0x000fcc00078e0004 */
[----:B------:R-:W-:-:S04]  /*0180*/  IMAD.HI.U32 R5, R8, R7, RZ ;  /* 0x0000000708057227 */ /* 0x000fc800078e00ff */
[----:B------:R-:W-:-:S04]  /*0190*/  IMAD.MOV R2, RZ, RZ, -R5 ;  /* 0x000000ffff027224 */ /* 0x000fc800078e0a05 */
[----:B------:R-:W-:-:S05]  /*01a0*/  IMAD R7, R0, R2, R7 ;  /* 0x0000000200077224 */ /* 0x000fca00078e0207 */
[----:B------:R-:W-:-:S13]  /*01b0*/  ISETP.GE.U32.AND P0, PT, R7, R0, PT ;  /* 0x000000000700720c */ /* 0x000fda0003f06070 */
[----:B------:R-:W-:Y:S01]  /*01c0*/  @P0 IADD3 R7, PT, PT, R7, -R0, RZ ;  /* 0x8000000007070210 */ /* 0x000fe20007ffe0ff */
[----:B------:R-:W-:-:S03]  /*01d0*/  @P0 VIADD R5, R5, 0x1 ;  /* 0x0000000105050836 */ /* 0x000fc60000000000 */
[----:B------:R-:W-:-:S13]  /*01e0*/  ISETP.GE.U32.AND P1, PT, R7, R0, PT ;  /* 0x000000000700720c */ /* 0x000fda0003f26070 */
[----:B------:R-:W-:Y:S02]  /*01f0*/  @P1 IADD3 R5, PT, PT, R5, 0x1, RZ ;  /* 0x0000000105051810 */ /* 0x000fe40007ffe0ff */
[----:B------:R-:W-:-:S05]  /*0200*/  @!P2 LOP3.LUT R5, RZ, R0, RZ, 0x33, !PT ;  /* 0x00000000ff05a212 */ /* 0x000fca00078e33ff */
[----:B------:R-:W-:-:S05]  /*0210*/  IMAD.IADD R2, R6, 0x1, R5 ;  /* 0x0000000106027824 */ /* 0x000fca00078e0205 */
[C---:B------:R-:W-:Y:S02]  /*0220*/  LOP3.LUT R4, R2.reuse, 0x3, RZ, 0xc0, !PT ;  /* 0x0000000302047812 */ /* 0x040fe400078ec0ff */
[----:B------:R-:W-:Y:S02]  /*0230*/  ISETP.GE.U32.AND P1, PT, R2, 0x3, PT ;  /* 0x000000030200780c */ /* 0x000fe40003f26070 */
[----:B------:R-:W-:-:S13]  /*0240*/  ISETP.NE.AND P0, PT, R4, 0x3, PT ;  /* 0x000000030400780c */ /* 0x000fda0003f05270 */
[----:B-1----:R-:W-:Y:S05]  /*0250*/  @!P0 BRA `(.L_x_1) ;  /* 0x00000000002c8947 */ /* 0x002fea0003800000 */
[----:B------:R-:W0:Y:S01]  /*0260*/  LDC R9, c[0x0][0x388] ;  /* 0x0000e200ff097b82 */ /* 0x000e220000000800 */
[----:B------:R-:W-:-:S04]  /*0270*/  IADD3 R2, PT, PT, R2, 0x1, RZ ;  /* 0x0000000102027810 */ /* 0x000fc80007ffe0ff */
[----:B------:R-:W-:-:S03]  /*0280*/  LOP3.LUT R2, R2, 0x3, RZ, 0xc0, !PT ;  /* 0x0000000302027812 */ /* 0x000fc600078ec0ff */
[----:B------:R-:W1:Y:S02]  /*0290*/  LDC.64 R6, c[0x0][0x380] ;  /* 0x0000e000ff067b82 */ /* 0x000e640000000a00 */
[----:B------:R-:W-:-:S07]  /*02a0*/  IMAD.MOV R2, RZ, RZ, -R2 ;  /* 0x000000ffff027224 */ /* 0x000fce00078e0a02 */
.L_x_2:
[----:B-1----:R-:W-:Y:S01]  /*02b0*/  IMAD.WIDE R4, R3, 0x4, R6 ;  /* 0x0000000403047825 */ /* 0x002fe200078e0206 */
[----:B------:R-:W-:-:S03]  /*02c0*/  IADD3 R2, PT, PT, R2, 0x1, RZ ;  /* 0x0000000102027810 */ /* 0x000fc60007ffe0ff */
[----:B------:R-:W-:Y:S01]  /*02d0*/  IMAD.IADD R3, R3, 0x1, R0 ;  /* 0x0000000103037824 */ /* 0x000fe200078e0200 */
[----:B0-----:R2:W-:Y:S01]  /*02e0*/  STG.E desc[UR4][R4.64], R9 ;  /* 0x0000000904007986 */ /* 0x0015e2000c101904 */
[----:B------:R-:W-:-:S13]  /*02f0*/  ISETP.NE.AND P0, PT, R2, RZ, PT ;  /* 0x000000ff0200720c */ /* 0x000fda0003f05270 */
[----:B--2---:R-:W-:Y:S05]  /*0300*/  @P0 BRA `(.L_x_2) ;  /* 0xfffffffc00e80947 */ /* 0x004fea000383ffff */
.L_x_1:
[----:B------:R-:W-:Y:S05]  /*0310*/  BSYNC.RECONVERGENT B0 ;  /* 0x0000000000007941 */ /* 0x000fea0003800200 */
.L_x_0:
[----:B------:R-:W-:Y:S05]  /*0320*/  @!P1 EXIT ;  /* 0x000000000000994d */ /* 0x000fea0003800000 */
[----:B------:R-:W0:Y:S08]  /*0330*/  LDC R15, c[0x0][0x388] ;  /* 0x0000e200ff0f7b82 */ /* 0x000e300000000800 */
[----:B------:R-:W1:Y:S02]  /*0340*/  LDC.64 R10, c[0x0][0x380] ;  /* 0x0000e000ff0a7b82 */ /* 0x000e640000000a00 */
.L_x_3:
[----:B-12---:R-:W-:Y:S01]  /*0350*/  IMAD.WIDE R12, R3, 0x4, R10 ;  /* 0x00000004030c7825 */ /* 0x006fe200078e020a */
[----:B------:R-:W-:-:S04]  /*0360*/  LEA R3, R0, R3, 0x2 ;  /* 0x0000000300037211 */ /* 0x000fc800078e10ff */
[----:B0-----:R2:W-:Y:S01]  /*0370*/  STG.E desc[UR4][R12.64], R15 ;  /* 0x0000000f0c007986 */ /* 0x0015e2000c101904 */
[----:B------:R-:W-:Y:S01]  /*0380*/  IMAD.WIDE R4, R0, 0x4, R12 ;  /* 0x0000000400047825 */ /* 0x000fe200078e020c */
[----:B------:R-:W-:-:S04]  /*0390*/  ISETP.GE.AND P0, PT, R3, 0x400000, PT ;  /* 0x004000000300780c */ /* 0x000fc80003f06270 */
[----:B------:R2:W-:Y:S01]  /*03a0*/  STG.E desc[UR4][R4.64], R15 ;  /* 0x0000000f04007986 */ /* 0x0005e2000c101904 */
[----:B------:R-:W-:-:S05]  /*03b0*/  IMAD.WIDE R6, R0, 0x4, R4 ;  /* 0x0000000400067825 */ /* 0x000fca00078e0204 */
[----:B------:R2:W-:Y:S01]  /*03c0*/  STG.E desc[UR4][R6.64], R15 ;  /* 0x0000000f06007986 */ /* 0x0005e2000c101904 */
[----:B------:R-:W-:-:S05]  /*03d0*/  IMAD.WIDE R8, R0, 0x4, R6 ;  /* 0x0000000400087825 */ /* 0x000fca00078e0206 */
[----:B------:R2:W-:Y:S01]  /*03e0*/  STG.E desc[UR4][R8.64], R15 ;  /* 0x0000000f08007986 */ /* 0x0005e2000c101904 */
[----:B------:R-:W-:Y:S05]  /*03f0*/  @!P0 BRA `(.L_x_3) ;  /* 0xfffffffc00d48947 */ /* 0x000fea000383ffff */
[----:B------:R-:W-:Y:S05]  /*0400*/  EXIT ;  /* 0x000000000000794d */ /* 0x000fea0003800000 */
.L_x_4:
[----:B------:R-:W-:-:S00]  /*0410*/  BRA `(.L_x_4) ;  /* 0xfffffffc00fc7947 */ /* 0x000fc0000383ffff */
[----:B------:R-:W-:-:S00]  /*0420*/  NOP ;  /* 0x0000000000007918 */ /* 0x000fc00000000000 */
        /* <DEDUP_REMOVED lines=13> */
.L_x_10:


//--------------------- .text._Z5saxpyPiS_S_i     --------------------------
	.section	.text._Z5saxpyPiS_S_i,"ax",@progbits
	.align	128
        .global         _Z5saxpyPiS_S_i
        .type           _Z5saxpyPiS_S_i,@function
        .size           _Z5saxpyPiS_S_i,(.L_x_11 - _Z5saxpyPiS_S_i)
        .other          _Z5saxpyPiS_S_i,@"STO_CUDA_ENTRY STV_DEFAULT"
_Z5saxpyPiS_S_i:
.text._Z5saxpyPiS_S_i:
        /* <DEDUP_REMOVED lines=18> */
[----:B0-----:R-:W-:-:S06]  /*0120*/  IADD3 R4, PT, PT, R8, 0xffffffe, RZ ;  /* 0x0ffffffe08047810 */ /* 0x001fcc0007ffe0ff */
[----:B------:R0:W2:Y:S02]  /*0130*/  F2I.FTZ.U32.TRUNC.NTZ R5, R4 ;  /* 0x0000000400057305 */ /* 0x0000a4000021f000 */
[----:B0-----:R-:W-:Y:S02]  /*0140*/  IMAD.MOV.U32 R4, RZ, RZ, RZ ;  /* 0x000000ffff047224 */ /* 0x001fe400078e00ff */
[----:B--2---:R-:W-:-:S04]  /*0150*/  IMAD.MOV R9, RZ, RZ, -R5 ;  /* 0x000000ffff097224 */ /* 0x004fc800078e0a05 */
[----:B------:R-:W-:-:S04]  /*0160*/  IMAD R9, R9, R0, RZ ;  /* 0x0000000009097224 */ /* 0x000fc800078e02ff */
[----:B------:R-:W-:-:S06]  /*0170*/  IMAD.HI.U32 R8, R5, R9, R4 ;  /* 0x0000000905087227 */ /* 0x000fcc00078e0004 */
[----:B------:R-:W-:-:S05]  /*0180*/  IMAD.HI.U32 R5, R8, R7, RZ ;  /* 0x0000000708057227 */ /* 0x000fca00078e00ff */
[----:B------:R-:W-:-:S05]  /*0190*/  IADD3 R2, PT, PT, -R5, RZ, RZ ;  /* 0x000000ff05027210 */ /* 0x000fca0007ffe1ff */
[----:B------:R-:W-:-:S05]  /*01a0*/  IMAD R7, R0, R2, R7 ;  /* 0x0000000200077224 */ /* 0x000fca00078e0207 */
[----:B------:R-:W-:-:S13]  /*01b0*/  ISETP.GE.U32.AND P0, PT, R7, R0, PT ;  /* 0x000000000700720c */ /* 0x000fda0003f06070 */
[----:B------:R-:W-:Y:S01]  /*01c0*/  @P0 IMAD.IADD R7, R7, 0x1, -R0 ;  /* 0x0000000107070824 */ /* 0x000fe200078e0a00 */
[----:B------:R-:W-:-:S04]  /*01d0*/  @P0 IADD3 R5, PT, PT, R5, 0x1, RZ ;  /* 0x0000000105050810 */ /* 0x000fc80007ffe0ff */
[----:B------:R-:W-:-:S13]  /*01e0*/  ISETP.GE.U32.AND P1, PT, R7, R0, PT ;  /* 0x000000000700720c */ /* 0x000fda0003f26070 */
[----:B------:R-:W-:Y:S01]  /*01f0*/  @P1 VIADD R5, R5, 0x1 ;  /* 0x0000000105051836 */ /* 0x000fe20000000000 */
[----:B------:R-:W-:-:S04]  /*0200*/  @!P2 LOP3.LUT R5, RZ, R0, RZ, 0x33, !PT ;  /* 0x00000000ff05a212 */ /* 0x000fc800078e33ff */
[----:B------:R-:W-:-:S04]  /*0210*/  IADD3 R2, PT, PT, R6, R5, RZ ;  /* 0x0000000506027210 */ /* 0x000fc80007ffe0ff */
[C---:B------:R-:W-:Y:S02]  /*0220*/  LOP3.LUT R4, R2.reuse, 0x3, RZ, 0xc0, !PT ;  /* 0x0000000302047812 */ /* 0x040fe400078ec0ff */
[----:B------:R-:W-:Y:S02]  /*0230*/  ISETP.GE.U32.AND P1, PT, R2, 0x3, PT ;  /* 0x000000030200780c */ /* 0x000fe40003f26070 */
[----:B------:R-:W-:-:S13]  /*0240*/  ISETP.NE.AND P0, PT, R4, 0x3, PT ;  /* 0x000000030400780c */ /* 0x000fda0003f05270 */
[----:B-1----:R-:W-:Y:S05]  /*0250*/  @!P0 BRA `(.L_x_6) ;  /* 0x0000000000448947 */ /* 0x002fea0003800000 */
[----:B------:R-:W0:Y:S01]  /*0260*/  LDC.64 R4, c[0x0][0x390] ;  /* 0x0000e400ff047b82 */ /* 0x000e220000000a00 */
[----:B------:R-:W-:-:S04]  /*0270*/  IADD3 R2, PT, PT, R2, 0x1, RZ ;  /* 0x0000000102027810 */ /* 0x000fc80007ffe0ff */
[----:B------:R-:W-:-:S03]  /*0280*/  LOP3.LUT R2, R2, 0x3, RZ, 0xc0, !PT ;  /* 0x0000000302027812 */ /* 0x000fc600078ec0ff */
[----:B------:R-:W1:Y:S02]  /*0290*/  LDC.64 R6, c[0x0][0x380] ;  /* 0x0000e000ff067b82 */ /* 0x000e640000000a00 */
[----:B------:R-:W-:-:S06]  /*02a0*/  IMAD.MOV R2, RZ, RZ, -R2 ;  /* 0x000000ffff027224 */ /* 0x000fcc00078e0a02 */
[----:B------:R-:W2:Y:S02]  /*02b0*/  LDC.64 R8, c[0x0][0x388] ;  /* 0x0000e200ff087b82 */ /* 0x000ea40000000a00 */
.L_x_7:
[----:B--2---:R-:W-:-:S04]  /*02c0*/  IMAD.WIDE R12, R3, 0x4, R8 ;  /* 0x00000004030c7825 */ /* 0x004fc800078e0208 */
[C---:B-1----:R-:W-:Y:S02]  /*02d0*/  IMAD.WIDE R14, R3.reuse, 0x4, R6 ;  /* 0x00000004030e7825 */ /* 0x042fe400078e0206 */
[----:B------:R-:W2:Y:S04]  /*02e0*/  LDG.E R13, desc[UR4][R12.64] ;  /* 0x000000040c0d7981 */ /* 0x000ea8000c1e1900 */
[----:B------:R-:W2:Y:S01]  /*02f0*/  LDG.E R14, desc[UR4][R14.64] ;  /* 0x000000040e0e7981 */ /* 0x000ea2000c1e1900 */
[----:B0--3--:R-:W-:Y:S01]  /*0300*/  IMAD.WIDE R10, R3, 0x4, R4 ;  /* 0x00000004030a7825 */ /* 0x009fe200078e0204 */
[----:B------:R-:W-:-:S03]  /*0310*/  IADD3 R2, PT, PT, R2, 0x1, RZ ;  /* 0x0000000102027810 */ /* 0x000fc60007ffe0ff */
[----:B------:R-:W-:Y:S01]  /*0320*/  IMAD.IADD R3, R3, 0x1, R0 ;  /* 0x0000000103037824 */ /* 0x000fe200078e0200 */
[----:B------:R-:W-:Y:S02]  /*0330*/  ISETP.NE.AND P0, PT, R2, RZ, PT ;  /* 0x000000ff0200720c */ /* 0x000fe40003f05270 */
[----:B--2---:R-:W-:-:S05]  /*0340*/  LEA R17, R14, R13, 0x1 ;  /* 0x0000000d0e117211 */ /* 0x004fca00078e08ff */
[----:B------:R3:W-:Y:S06]  /*0350*/  STG.E desc[UR4][R10.64], R17 ;  /* 0x000000110a007986 */ /* 0x0007ec000c101904 */
[----:B------:R-:W-:Y:S05]  /*0360*/  @P0 BRA `(.L_x_7) ;  /* 0xfffffffc00d40947 */ /* 0x000fea000383ffff */
.L_x_6:
[----:B------:R-:W-:Y:S05]  /*0370*/  BSYNC.RECONVERGENT B0 ;  /* 0x0000000000007941 */ /* 0x000fea0003800200 */
.L_x_5:
[----:B------:R-:W-:Y:S05]  /*0380*/  @!P1 EXIT ;  /* 0x000000000000994d */ /* 0x000fea0003800000 */
.L_x_8:
[----:B------:R-:W3:Y:S08]  /*0390*/  LDC.64 R4, c[0x0][0x380] ;  /* 0x0000e000ff047b82 */ /* 0x000ef00000000a00 */
[----:B------:R-:W0:Y:S01]  /*03a0*/  LDC.64 R6, c[0x0][0x388] ;  /* 0x0000e200ff067b82 */ /* 0x000e220000000a00 */
[----:B---3--:R-:W-:-:S07]  /*03b0*/  IMAD.WIDE R10, R3, 0x4, R4 ;  /* 0x00000004030a7825 */ /* 0x008fce00078e0204 */
[----:B------:R-:W1:Y:S01]  /*03c0*/  LDC.64 R4, c[0x0][0x390] ;  /* 0x0000e400ff047b82 */ /* 0x000e620000000a00 */
[----:B--2---:R-:W2:Y:S01]  /*03d0*/  LDG.E R2, desc[UR4][R10.64] ;  /* 0x000000040a027981 */ /* 0x004ea2000c1e1900 */
[----:B0-----:R-:W-:-:S05]  /*03e0*/  IMAD.WIDE R12, R3, 0x4, R6 ;  /* 0x00000004030c7825 */ /* 0x001fca00078e0206 */
[----:B------:R-:W2:Y:S01]  /*03f0*/  LDG.E R7, desc[UR4][R12.64] ;  /* 0x000000040c077981 */ /* 0x000ea2000c1e1900 */
[----:B-1----:R-:W-:-:S04]  /*0400*/  IMAD.WIDE R16, R3, 0x4, R4 ;  /* 0x0000000403107825 */ /* 0x002fc800078e0204 */
[----:B------:R-:W-:Y:S01]  /*0410*/  IMAD.WIDE R4, R0, 0x4, R10 ;  /* 0x0000000400047825 */ /* 0x000fe200078e020a */
[----:B--2---:R-:W-:-:S03]  /*0420*/  LEA R19, R2, R7, 0x1 ;  /* 0x0000000702137211 */ /* 0x004fc600078e08ff */
[C---:B------:R-:W-:Y:S02]  /*0430*/  IMAD.WIDE R6, R0.reuse, 0x4, R12 ;  /* 0x0000000400067825 */ /* 0x040fe400078e020c */
[----:B------:R0:W-:Y:S04]  /*0440*/  STG.E desc[UR4][R16.64], R19 ;  /* 0x0000001310007986 */ /* 0x0001e8000c101904 */
[----:B------:R-:W2:Y:S04]  /*0450*/  LDG.E R2, desc[UR4][R4.64] ;  /* 0x0000000404027981 */ /* 0x000ea8000c1e1900 */
[----:B------:R-:W2:Y:S01]  /*0460*/  LDG.E R15, desc[UR4][R6.64] ;  /* 0x00000004060f7981 */ /* 0x000ea2000c1e1900 */
[----:B------:R-:W-:-:S04]  /*0470*/  IMAD.WIDE R8, R0, 0x4, R16 ;  /* 0x0000000400087825 */ /* 0x000fc800078e0210 */
[----:B------:R-:W-:-:S04]  /*0480*/  IMAD.WIDE R10, R0, 0x4, R4 ;  /* 0x00000004000a7825 */ /* 0x000fc800078e0204 */
[----:B------:R-:W-:Y:S01]  /*0490*/  IMAD.WIDE R12, R0, 0x4, R6 ;  /* 0x00000004000c7825 */ /* 0x000fe200078e0206 */
[----:B--2---:R-:W-:-:S05]  /*04a0*/  LEA R21, R2, R15, 0x1 ;  /* 0x0000000f02157211 */ /* 0x004fca00078e08ff */
[----:B------:R1:W-:Y:S04]  /*04b0*/  STG.E desc[UR4][R8.64], R21 ;  /* 0x0000001508007986 */ /* 0x0003e8000c101904 */
[----:B------:R-:W2:Y:S04]  /*04c0*/  LDG.E R2, desc[UR4][R10.64] ;  /* 0x000000040a027981 */ /* 0x000ea8000c1e1900 */
[----:B------:R-:W2:Y:S01]  /*04d0*/  LDG.E R23, desc[UR4][R12.64] ;  /* 0x000000040c177981 */ /* 0x000ea2000c1e1900 */
[----:B------:R-:W-:-:S04]  /*04e0*/  IMAD.WIDE R14, R0, 0x4, R8 ;  /* 0x00000004000e7825 */ /* 0x000fc800078e0208 */
[----:B------:R-:W-:-:S04]  /*04f0*/  IMAD.WIDE R4, R0, 0x4, R10 ;  /* 0x0000000400047825 */ /* 0x000fc800078e020a */
[----:B------:R-:W-:-:S04]  /*0500*/  IMAD.WIDE R6, R0, 0x4, R12 ;  /* 0x0000000400067825 */ /* 0x000fc800078e020c */
[----:B--2---:R-:W-:-:S05]  /*0510*/  IMAD R23, R2, 0x2, R23 ;  /* 0x0000000202177824 */ /* 0x004fca00078e0217 */
[----:B------:R2:W-:Y:S04]  /*0520*/  STG.E desc[UR4][R14.64], R23 ;  /* 0x000000170e007986 */ /* 0x0005e8000c101904 */
[----:B------:R-:W1:Y:S04]  /*0530*/  LDG.E R4, desc[UR4][R4.64] ;  /* 0x0000000404047981 */ /* 0x000e68000c1e1900 */
[----:B------:R-:W1:Y:S01]  /*0540*/  LDG.E R7, desc[UR4][R6.64] ;  /* 0x0000000406077981 */ /* 0x000e62000c1e1900 */
[C---:B0-----:R-:W-:Y:S01]  /*0550*/  IMAD.WIDE R16, R0.reuse, 0x4, R14 ;  /* 0x0000000400107825 */ /* 0x041fe200078e020e */
[----:B------:R-:W-:-:S04]  /*0560*/  LEA R3, R0, R3, 0x2 ;  /* 0x0000000300037211 */ /* 0x000fc800078e10ff */
[----:B------:R-:W-:Y:S02]  /*0570*/  ISETP.GE.AND P0, PT, R3, 0x400000, PT ;  /* 0x004000000300780c */ /* 0x000fe40003f06270 */
[----:B-1----:R-:W-:-:S05]  /*0580*/  LEA R9, R4, R7, 0x1 ;  /* 0x0000000704097211 */ /* 0x002fca00078e08ff */
[----:B------:R2:W-:Y:S06]  /*0590*/  STG.E desc[UR4][R16.64], R9 ;  /* 0x0000000910007986 */ /* 0x0005ec000c101904 */
[----:B------:R-:W-:Y:S05]  /*05a0*/  @!P0 BRA `(.L_x_8) ;  /* 0xfffffffc00788947 */ /* 0x000fea000383ffff */
[----:B------:R-:W-:Y:S05]  /*05b0*/  EXIT ;  /* 0x000000000000794d */ /* 0x000fea0003800000 */
.L_x_9:
        /* <DEDUP_REMOVED lines=12> */
.L_x_11:


//--------------------- .nv.shared.reserved.0     --------------------------
	.section	.nv.shared.reserved.0,"aw",@nobits
	.weak		__nv_reservedSMEM_offset_0_alias
	.size		__nv_reservedSMEM_offset_0_alias, 0, 64
	.other		__nv_reservedSMEM_offset_0_alias,@"STO_CUDA_RESERVED_SHARED STV_DEFAULT"
__nv_reservedSMEM_offset_0_alias:
	.zero		0
	.zero		64


//--------------------- .nv.constant0._Z4initPiii --------------------------
	.section	.nv.constant0._Z4initPiii,"a",@progbits
	.sectionflags	@""
	.align	4
.nv.constant0._Z4initPiii:
	.zero		912


//--------------------- .nv.constant0._Z5saxpyPiS_S_i --------------------------
	.section	.nv.constant0._Z5saxpyPiS_S_i,"a",@progbits
	.sectionflags	@""
	.align	4
.nv.constant0._Z5saxpyPiS_S_i:
	.zero		924


//--------------------- SYMBOLS --------------------------

	.type		.nv.reservedSmem.offset0,@object
	.size		.nv.reservedSmem.offset0,0x4
